//
// Generated by NVIDIA NVVM Compiler
//
// Compiler Build ID: CL-36424714
// Cuda compilation tools, release 13.0, V13.0.88
// Based on NVVM 20.0.0
//

.version 9.0
.target sm_100
.address_size 64

	// .globl	_Z5CycleiP6joints
.extern .func  (.param .b32 func_retval0) vprintf
(
	.param .b64 vprintf_param_0,
	.param .b64 vprintf_param_1
)
;
.global .align 4 .b8 precalc_xorwow_matrix[102400];
.global .align 4 .b8 precalc_xorwow_offset_matrix[102400];
.global .align 4 .b8 mrg32k3aM1[2304];
.global .align 4 .b8 mrg32k3aM2[2304];
.global .align 4 .b8 mrg32k3aM1SubSeq[2016];
.global .align 4 .b8 mrg32k3aM2SubSeq[2016];
.global .align 4 .b8 mrg32k3aM1Seq[2304];
.global .align 4 .b8 mrg32k3aM2Seq[2304];
.const .align 8 .b8 __cr_lgamma_table[72];
.global .align 1 .b8 _ZN34_INTERNAL_a23a11ac_4_k_cu_a721dd644cuda3std3__45__cpo5beginE[1];
.global .align 1 .b8 _ZN34_INTERNAL_a23a11ac_4_k_cu_a721dd644cuda3std3__45__cpo3endE[1];
.global .align 1 .b8 _ZN34_INTERNAL_a23a11ac_4_k_cu_a721dd644cuda3std3__45__cpo6cbeginE[1];
.global .align 1 .b8 _ZN34_INTERNAL_a23a11ac_4_k_cu_a721dd644cuda3std3__45__cpo4cendE[1];
.global .align 1 .b8 _ZN34_INTERNAL_a23a11ac_4_k_cu_a721dd644cuda3std3__45__cpo6rbeginE[1];
.global .align 1 .b8 _ZN34_INTERNAL_a23a11ac_4_k_cu_a721dd644cuda3std3__45__cpo4rendE[1];
.global .align 1 .b8 _ZN34_INTERNAL_a23a11ac_4_k_cu_a721dd644cuda3std3__45__cpo7crbeginE[1];
.global .align 1 .b8 _ZN34_INTERNAL_a23a11ac_4_k_cu_a721dd644cuda3std3__45__cpo5crendE[1];
.global .align 1 .b8 _ZN34_INTERNAL_a23a11ac_4_k_cu_a721dd644cuda3std3__436_GLOBAL__N__a23a11ac_4_k_cu_a721dd646ignoreE[1];
.global .align 1 .b8 _ZN34_INTERNAL_a23a11ac_4_k_cu_a721dd644cuda3std3__419piecewise_constructE[1];
.global .align 1 .b8 _ZN34_INTERNAL_a23a11ac_4_k_cu_a721dd644cuda3std3__48in_placeE[1];
.global .align 1 .b8 _ZN34_INTERNAL_a23a11ac_4_k_cu_a721dd644cuda3std3__420unreachable_sentinelE[1];
.global .align 1 .b8 _ZN34_INTERNAL_a23a11ac_4_k_cu_a721dd644cuda3std3__47nulloptE[1];
.global .align 1 .b8 _ZN34_INTERNAL_a23a11ac_4_k_cu_a721dd644cuda3std3__48unexpectE[1];
.global .align 1 .b8 _ZN34_INTERNAL_a23a11ac_4_k_cu_a721dd644cuda3std6ranges3__45__cpo4swapE[1];
.global .align 1 .b8 _ZN34_INTERNAL_a23a11ac_4_k_cu_a721dd644cuda3std6ranges3__45__cpo9iter_moveE[1];
.global .align 1 .b8 _ZN34_INTERNAL_a23a11ac_4_k_cu_a721dd644cuda3std6ranges3__45__cpo5beginE[1];
.global .align 1 .b8 _ZN34_INTERNAL_a23a11ac_4_k_cu_a721dd644cuda3std6ranges3__45__cpo3endE[1];
.global .align 1 .b8 _ZN34_INTERNAL_a23a11ac_4_k_cu_a721dd644cuda3std6ranges3__45__cpo6cbeginE[1];
.global .align 1 .b8 _ZN34_INTERNAL_a23a11ac_4_k_cu_a721dd644cuda3std6ranges3__45__cpo4cendE[1];
.global .align 1 .b8 _ZN34_INTERNAL_a23a11ac_4_k_cu_a721dd644cuda3std6ranges3__45__cpo7advanceE[1];
.global .align 1 .b8 _ZN34_INTERNAL_a23a11ac_4_k_cu_a721dd644cuda3std6ranges3__45__cpo9iter_swapE[1];
.global .align 1 .b8 _ZN34_INTERNAL_a23a11ac_4_k_cu_a721dd644cuda3std6ranges3__45__cpo4nextE[1];
.global .align 1 .b8 _ZN34_INTERNAL_a23a11ac_4_k_cu_a721dd644cuda3std6ranges3__45__cpo4prevE[1];
.global .align 1 .b8 _ZN34_INTERNAL_a23a11ac_4_k_cu_a721dd644cuda3std6ranges3__45__cpo4dataE[1];
.global .align 1 .b8 _ZN34_INTERNAL_a23a11ac_4_k_cu_a721dd644cuda3std6ranges3__45__cpo5cdataE[1];
.global .align 1 .b8 _ZN34_INTERNAL_a23a11ac_4_k_cu_a721dd644cuda3std6ranges3__45__cpo4sizeE[1];
.global .align 1 .b8 _ZN34_INTERNAL_a23a11ac_4_k_cu_a721dd644cuda3std6ranges3__45__cpo5ssizeE[1];
.global .align 1 .b8 _ZN34_INTERNAL_a23a11ac_4_k_cu_a721dd644cuda3std6ranges3__45__cpo8distanceE[1];
.global .align 1 .b8 _ZN34_INTERNAL_a23a11ac_4_k_cu_a721dd646thrust24THRUST_300001_SM_1000_NS8cuda_cub3parE[1];
.global .align 1 .b8 _ZN34_INTERNAL_a23a11ac_4_k_cu_a721dd646thrust24THRUST_300001_SM_1000_NS8cuda_cub10par_nosyncE[1];
.global .align 1 .b8 _ZN34_INTERNAL_a23a11ac_4_k_cu_a721dd646thrust24THRUST_300001_SM_1000_NS6system6detail10sequential3seqE[1];
.global .align 1 .b8 _ZN34_INTERNAL_a23a11ac_4_k_cu_a721dd646thrust24THRUST_300001_SM_1000_NS12placeholders2_1E[1];
.global .align 1 .b8 _ZN34_INTERNAL_a23a11ac_4_k_cu_a721dd646thrust24THRUST_300001_SM_1000_NS12placeholders2_2E[1];
.global .align 1 .b8 _ZN34_INTERNAL_a23a11ac_4_k_cu_a721dd646thrust24THRUST_300001_SM_1000_NS12placeholders2_3E[1];
.global .align 1 .b8 _ZN34_INTERNAL_a23a11ac_4_k_cu_a721dd646thrust24THRUST_300001_SM_1000_NS12placeholders2_4E[1];
.global .align 1 .b8 _ZN34_INTERNAL_a23a11ac_4_k_cu_a721dd646thrust24THRUST_300001_SM_1000_NS12placeholders2_5E[1];
.global .align 1 .b8 _ZN34_INTERNAL_a23a11ac_4_k_cu_a721dd646thrust24THRUST_300001_SM_1000_NS12placeholders2_6E[1];
.global .align 1 .b8 _ZN34_INTERNAL_a23a11ac_4_k_cu_a721dd646thrust24THRUST_300001_SM_1000_NS12placeholders2_7E[1];
.global .align 1 .b8 _ZN34_INTERNAL_a23a11ac_4_k_cu_a721dd646thrust24THRUST_300001_SM_1000_NS12placeholders2_8E[1];
.global .align 1 .b8 _ZN34_INTERNAL_a23a11ac_4_k_cu_a721dd646thrust24THRUST_300001_SM_1000_NS12placeholders2_9E[1];
.global .align 1 .b8 _ZN34_INTERNAL_a23a11ac_4_k_cu_a721dd646thrust24THRUST_300001_SM_1000_NS12placeholders3_10E[1];
.global .align 1 .b8 _ZN34_INTERNAL_a23a11ac_4_k_cu_a721dd646thrust24THRUST_300001_SM_1000_NS3seqE[1];
.global .align 1 .b8 $str[10] = {105, 110, 100, 101, 120, 58, 37, 100, 10};

.visible .entry _Z5CycleiP6joints(
	.param .u32 _Z5CycleiP6joints_param_0,
	.param .u64 .ptr .align 1 _Z5CycleiP6joints_param_1
)
{
	.local .align 8 .b8 	__local_depot0[8];
	.reg .b64 	%SP;
	.reg .b64 	%SPL;
	.reg .b32 	%r<7>;
	.reg .b64 	%rd<5>;

	mov.u64 	%SPL, __local_depot0;
	cvta.local.u64 	%SP, %SPL;
	add.u64 	%rd1, %SP, 0;
	add.u64 	%rd2, %SPL, 0;
	mov.u32 	%r1, %tid.x;
	mov.u32 	%r2, %ctaid.x;
	mov.u32 	%r3, %ntid.x;
	mad.lo.s32 	%r4, %r2, %r3, %r1;
	st.local.u32 	[%rd2], %r4;
	mov.u64 	%rd3, $str;
	cvta.global.u64 	%rd4, %rd3;
	{ // callseq 0, 0
	.param .b64 param0;
	st.param.b64 	[param0], %rd4;
	.param .b64 param1;
	st.param.b64 	[param1], %rd1;
	.param .b32 retval0;
	call.uni (retval0), 
	vprintf, 
	(
	param0, 
	param1
	);
	ld.param.b32 	%r5, [retval0];
	} // callseq 0
	ret;

}
	// .globl	_ZN3cub18CUB_300001_SM_10006detail11EmptyKernelIvEEvv
.visible .entry _ZN3cub18CUB_300001_SM_10006detail11EmptyKernelIvEEvv()
{


	ret;

}


// ===== COMPILED SASS (sm_100) =====

	.target	sm_100

	.elftype	@"ET_EXEC"


//--------------------- .note.nv.tkinfo           --------------------------
	.section	.note.nv.tkinfo,"",@"SHT_NOTE"
	.sectionflags	@"SHF_NOTE_NV_TKINFO"
	.tkinfo
        /*0018*/ 	.word	0x00000002
        /*0030*/ 	.string	""
        /*0030*/ 	.string	"ptxas"
        /*0030*/ 	.string	"Cuda compilation tools, release 13.0, V13.0.88"
        /*0030*/ 	.string	"Build cuda_13.0.r13.0/compiler.36424714_0"
        /*0030*/ 	.string	"-arch sm_100 -m 64 "



//--------------------- .note.nv.cuinfo           --------------------------
	.section	.note.nv.cuinfo,"",@"SHT_NOTE"
	.sectionflags	@"SHF_NOTE_NV_CUINFO"
        /*0018*/ 	.short	0x0002
        /*001a*/ 	.short	0x0064
        /*001c*/ 	.short	0x0082
	.zero		2


//--------------------- .nv.info                  --------------------------
	.section	.nv.info,"",@"SHT_CUDA_INFO"
	.align	4


	//----- nvinfo : EIATTR_REGCOUNT
	.align		4
        /*0000*/ 	.byte	0x04, 0x2f
        /*0002*/ 	.short	(.L_54 - .L_53)
	.align		4
.L_53:
        /*0004*/ 	.word	index@(_Z5CycleiP6joints)
        /*0008*/ 	.word	0x00000018


	//----- nvinfo : EIATTR_FRAME_SIZE
	.align		4
.L_54:
        /*000c*/ 	.byte	0x04, 0x11
        /*000e*/ 	.short	(.L_56 - .L_55)
	.align		4
.L_55:
        /*0010*/ 	.word	index@(_Z5CycleiP6joints)
        /*0014*/ 	.word	0x00000008


	//----- nvinfo : EIATTR_REGCOUNT
	.align		4
.L_56:
        /*0018*/ 	.byte	0x04, 0x2f
        /*001a*/ 	.short	(.L_58 - .L_57)
	.align		4
.L_57:
        /*001c*/ 	.word	index@(_ZN3cub18CUB_300001_SM_10006detail11EmptyKernelIvEEvv)
        /*0020*/ 	.word	0x00000004


	//----- nvinfo : EIATTR_FRAME_SIZE
	.align		4
.L_58:
        /*0024*/ 	.byte	0x04, 0x11
        /*0026*/ 	.short	(.L_60 - .L_59)
	.align		4
.L_59:
        /*0028*/ 	.word	index@(_ZN3cub18CUB_300001_SM_10006detail11EmptyKernelIvEEvv)
        /*002c*/ 	.word	0x00000000


	//----- nvinfo : EIATTR_MIN_STACK_SIZE
	.align		4
.L_60:
        /*0030*/ 	.byte	0x04, 0x12
        /*0032*/ 	.short	(.L_62 - .L_61)
	.align		4
.L_61:
        /*0034*/ 	.word	index@(_ZN3cub18CUB_300001_SM_10006detail11EmptyKernelIvEEvv)
        /*0038*/ 	.word	0x00000000


	//----- nvinfo : EIATTR_MIN_STACK_SIZE
	.align		4
.L_62:
        /*003c*/ 	.byte	0x04, 0x12
        /*003e*/ 	.short	(.L_64 - .L_63)
	.align		4
.L_63:
        /*0040*/ 	.word	index@(_Z5CycleiP6joints)
        /*0044*/ 	.word	0x00000008
.L_64:


//--------------------- .nv.compat                --------------------------
	.section	.nv.compat,"",@"SHT_CUDA_COMPAT_INFO"
	.align	4
        /*0000*/ 	.byte	0x02, 0x09, 0x00, 0x00, 0x02, 0x02, 0x01, 0x00, 0x02, 0x05, 0x05, 0x00, 0x03, 0x07, 0x01, 0x01
        /*0010*/ 	.byte	0x02, 0x03, 0x00, 0x00, 0x02, 0x06, 0x01, 0x00, 0x04, 0x0b, 0x08, 0x00, 0x09, 0x00, 0x00, 0x00
        /*0020*/ 	.byte	0x00, 0x00, 0x00, 0x00


//--------------------- .nv.info._ZN3cub18CUB_300001_SM_10006detail11EmptyKernelIvEEvv --------------------------
	.section	.nv.info._ZN3cub18CUB_300001_SM_10006detail11EmptyKernelIvEEvv,"",@"SHT_CUDA_INFO"
	.sectionflags	@""
	.align	4


	//----- nvinfo : EIATTR_CUDA_API_VERSION
	.align		4
        /*0000*/ 	.byte	0x04, 0x37
        /*0002*/ 	.short	(.L_66 - .L_65)
.L_65:
        /*0004*/ 	.word	0x00000082


	//----- nvinfo : EIATTR_SPARSE_MMA_MASK
	.align		4
.L_66:
        /*0008*/ 	.byte	0x03, 0x50
        /*000a*/ 	.short	0x0000


	//----- nvinfo : EIATTR_MAXREG_COUNT
	.align		4
        /*000c*/ 	.byte	0x03, 0x1b
        /*000e*/ 	.short	0x00ff


	//----- nvinfo : EIATTR_MERCURY_ISA_VERSION
	.align		4
        /*0010*/ 	.byte	0x03, 0x5f
        /*0012*/ 	.short	0x0101


	//----- nvinfo : EIATTR_VRC_CTA_INIT_COUNT
	.align		4
        /*0014*/ 	.byte	0x02, 0x4a
	.zero		1
	.zero		1


	//----- nvinfo : EIATTR_EXIT_INSTR_OFFSETS
	.align		4
        /*0018*/ 	.byte	0x04, 0x1c
        /*001a*/ 	.short	(.L_68 - .L_67)


	//   ....[0]....
.L_67:
        /*001c*/ 	.word	0x00000010


	//----- nvinfo : EIATTR_SW_WAR
	.align		4
.L_68:
        /*0020*/ 	.byte	0x04, 0x36
        /*0022*/ 	.short	(.L_70 - .L_69)
.L_69:
        /*0024*/ 	.word	0x00000008
.L_70:


//--------------------- .nv.info._Z5CycleiP6joints --------------------------
	.section	.nv.info._Z5CycleiP6joints,"",@"SHT_CUDA_INFO"
	.sectionflags	@""
	.align	4


	//----- nvinfo : EIATTR_CUDA_API_VERSION
	.align		4
        /*0000*/ 	.byte	0x04, 0x37
        /*0002*/ 	.short	(.L_72 - .L_71)
.L_71:
        /*0004*/ 	.word	0x00000082


	//----- nvinfo : EIATTR_KPARAM_INFO
	.align		4
.L_72:
        /*0008*/ 	.byte	0x04, 0x17
        /*000a*/ 	.short	(.L_74 - .L_73)
.L_73:
        /*000c*/ 	.word	0x00000000
        /*0010*/ 	.short	0x0001
        /*0012*/ 	.short	0x0008
        /*0014*/ 	.byte	0x00, 0xf5, 0x21, 0x00


	//----- nvinfo : EIATTR_KPARAM_INFO
	.align		4
.L_74:
        /*0018*/ 	.byte	0x04, 0x17
        /*001a*/ 	.short	(.L_76 - .L_75)
.L_75:
        /*001c*/ 	.word	0x00000000
        /*0020*/ 	.short	0x0000
        /*0022*/ 	.short	0x0000
        /*0024*/ 	.byte	0x00, 0xf0, 0x11, 0x00


	//----- nvinfo : EIATTR_SPARSE_MMA_MASK
	.align		4
.L_76:
        /*0028*/ 	.byte	0x03, 0x50
        /*002a*/ 	.short	0x0000


	//----- nvinfo : EIATTR_MAXREG_COUNT
	.align		4
        /*002c*/ 	.byte	0x03, 0x1b
        /*002e*/ 	.short	0x00ff


	//----- nvinfo : EIATTR_EXTERNS
	.align		4
        /*0030*/ 	.byte	0x04, 0x0f
        /*0032*/ 	.short	(.L_78 - .L_77)


	//   ....[0]....
	.align		4
.L_77:
        /*0034*/ 	.word	index@(vprintf)


	//----- nvinfo : EIATTR_MERCURY_ISA_VERSION
	.align		4
.L_78:
        /*0038*/ 	.byte	0x03, 0x5f
        /*003a*/ 	.short	0x0101


	//----- nvinfo : EIATTR_VRC_CTA_INIT_COUNT
	.align		4
        /*003c*/ 	.byte	0x02, 0x4a
	.zero		1
	.zero		1


	//----- nvinfo : EIATTR_SYSCALL_OFFSETS
	.align		4
        /*0040*/ 	.byte	0x04, 0x46
        /*0042*/ 	.short	(.L_80 - .L_79)


	//   ....[0]....
.L_79:
        /*0044*/ 	.word	0x00000110


	//----- nvinfo : EIATTR_EXIT_INSTR_OFFSETS
	.align		4
.L_80:
        /*0048*/ 	.byte	0x04, 0x1c
        /*004a*/ 	.short	(.L_82 - .L_81)


	//   ....[0]....
.L_81:
        /*004c*/ 	.word	0x00000120


	//----- nvinfo : EIATTR_CBANK_PARAM_SIZE
	.align		4
.L_82:
        /*0050*/ 	.byte	0x03, 0x19
        /*0052*/ 	.short	0x0010


	//----- nvinfo : EIATTR_PARAM_CBANK
	.align		4
        /*0054*/ 	.byte	0x04, 0x0a
        /*0056*/ 	.short	(.L_84 - .L_83)
	.align		4
.L_83:
        /*0058*/ 	.word	index@(.nv.constant0._Z5CycleiP6joints)
        /*005c*/ 	.short	0x0380
        /*005e*/ 	.short	0x0010


	//----- nvinfo : EIATTR_SW_WAR
	.align		4
.L_84:
        /*0060*/ 	.byte	0x04, 0x36
        /*0062*/ 	.short	(.L_86 - .L_85)
.L_85:
        /*0064*/ 	.word	0x00000008
.L_86:


//--------------------- .nv.callgraph             --------------------------
	.section	.nv.callgraph,"",@"SHT_CUDA_CALLGRAPH"
	.align	4
	.sectionentsize	8
	.align		4
        /*0000*/ 	.word	0x00000000
	.align		4
        /*0004*/ 	.word	0xffffffff
	.align		4
        /*0008*/ 	.word	index@(_Z5CycleiP6joints)
	.align		4
        /*000c*/ 	.word	index@(vprintf)
	.align		4
        /*0010*/ 	.word	0x00000000
	.align		4
        /*0014*/ 	.word	0xfffffffe
	.align		4
        /*0018*/ 	.word	0x00000000
	.align		4
        /*001c*/ 	.word	0xfffffffd
	.align		4
        /*0020*/ 	.word	0x00000000
	.align		4
        /*0024*/ 	.word	0xfffffffc


//--------------------- .nv.constant4             --------------------------
	.section	.nv.constant4,"a",@progbits
	.align	8
	.align		8
.nv.constant4:
        /*0000*/ 	.dword	precalc_xorwow_matrix
	.align		8
        /*0008*/ 	.dword	precalc_xorwow_offset_matrix
	.align		8
        /*0010*/ 	.dword	mrg32k3aM1
	.align		8
        /*0018*/ 	.dword	mrg32k3aM2
	.align		8
        /*0020*/ 	.dword	mrg32k3aM1SubSeq
	.align		8
        /*0028*/ 	.dword	mrg32k3aM2SubSeq
	.align		8
        /*0030*/ 	.dword	mrg32k3aM1Seq
	.align		8
        /*0038*/ 	.dword	mrg32k3aM2Seq
	.align		8
        /*0040*/ 	.dword	_ZN34_INTERNAL_a23a11ac_4_k_cu_a721dd644cuda3std3__45__cpo5beginE
	.align		8
        /*0048*/ 	.dword	_ZN34_INTERNAL_a23a11ac_4_k_cu_a721dd644cuda3std3__45__cpo3endE
	.align		8
        /*0050*/ 	.dword	_ZN34_INTERNAL_a23a11ac_4_k_cu_a721dd644cuda3std3__45__cpo6cbeginE
	.align		8
        /*0058*/ 	.dword	_ZN34_INTERNAL_a23a11ac_4_k_cu_a721dd644cuda3std3__45__cpo4cendE
	.align		8
        /*0060*/ 	.dword	_ZN34_INTERNAL_a23a11ac_4_k_cu_a721dd644cuda3std3__45__cpo6rbeginE
	.align		8
        /*0068*/ 	.dword	_ZN34_INTERNAL_a23a11ac_4_k_cu_a721dd644cuda3std3__45__cpo4rendE
	.align		8
        /*0070*/ 	.dword	_ZN34_INTERNAL_a23a11ac_4_k_cu_a721dd644cuda3std3__45__cpo7crbeginE
	.align		8
        /*0078*/ 	.dword	_ZN34_INTERNAL_a23a11ac_4_k_cu_a721dd644cuda3std3__45__cpo5crendE
	.align		8
        /*0080*/ 	.dword	_ZN34_INTERNAL_a23a11ac_4_k_cu_a721dd644cuda3std3__436_GLOBAL__N__a23a11ac_4_k_cu_a721dd646ignoreE
	.align		8
        /*0088*/ 	.dword	_ZN34_INTERNAL_a23a11ac_4_k_cu_a721dd644cuda3std3__419piecewise_constructE
	.align		8
        /*0090*/ 	.dword	_ZN34_INTERNAL_a23a11ac_4_k_cu_a721dd644cuda3std3__48in_placeE
	.align		8
        /*0098*/ 	.dword	_ZN34_INTERNAL_a23a11ac_4_k_cu_a721dd644cuda3std3__420unreachable_sentinelE
	.align		8
        /*00a0*/ 	.dword	_ZN34_INTERNAL_a23a11ac_4_k_cu_a721dd644cuda3std3__47nulloptE
	.align		8
        /*00a8*/ 	.dword	_ZN34_INTERNAL_a23a11ac_4_k_cu_a721dd644cuda3std3__48unexpectE
	.align		8
        /*00b0*/ 	.dword	_ZN34_INTERNAL_a23a11ac_4_k_cu_a721dd644cuda3std6ranges3__45__cpo4swapE
	.align		8
        /*00b8*/ 	.dword	_ZN34_INTERNAL_a23a11ac_4_k_cu_a721dd644cuda3std6ranges3__45__cpo9iter_moveE
	.align		8
        /*00c0*/ 	.dword	_ZN34_INTERNAL_a23a11ac_4_k_cu_a721dd644cuda3std6ranges3__45__cpo5beginE
	.align		8
        /*00c8*/ 	.dword	_ZN34_INTERNAL_a23a11ac_4_k_cu_a721dd644cuda3std6ranges3__45__cpo3endE
	.align		8
        /*00d0*/ 	.dword	_ZN34_INTERNAL_a23a11ac_4_k_cu_a721dd644cuda3std6ranges3__45__cpo6cbeginE
	.align		8
        /*00d8*/ 	.dword	_ZN34_INTERNAL_a23a11ac_4_k_cu_a721dd644cuda3std6ranges3__45__cpo4cendE
	.align		8
        /*00e0*/ 	.dword	_ZN34_INTERNAL_a23a11ac_4_k_cu_a721dd644cuda3std6ranges3__45__cpo7advanceE
	.align		8
        /*00e8*/ 	.dword	_ZN34_INTERNAL_a23a11ac_4_k_cu_a721dd644cuda3std6ranges3__45__cpo9iter_swapE
	.align		8
        /*00f0*/ 	.dword	_ZN34_INTERNAL_a23a11ac_4_k_cu_a721dd644cuda3std6ranges3__45__cpo4nextE
	.align		8
        /*00f8*/ 	.dword	_ZN34_INTERNAL_a23a11ac_4_k_cu_a721dd644cuda3std6ranges3__45__cpo4prevE
	.align		8
        /*0100*/ 	.dword	_ZN34_INTERNAL_a23a11ac_4_k_cu_a721dd644cuda3std6ranges3__45__cpo4dataE
	.align		8
        /*0108*/ 	.dword	_ZN34_INTERNAL_a23a11ac_4_k_cu_a721dd644cuda3std6ranges3__45__cpo5cdataE
	.align		8
        /*0110*/ 	.dword	_ZN34_INTERNAL_a23a11ac_4_k_cu_a721dd644cuda3std6ranges3__45__cpo4sizeE
	.align		8
        /*0118*/ 	.dword	_ZN34_INTERNAL_a23a11ac_4_k_cu_a721dd644cuda3std6ranges3__45__cpo5ssizeE
	.align		8
        /*0120*/ 	.dword	_ZN34_INTERNAL_a23a11ac_4_k_cu_a721dd644cuda3std6ranges3__45__cpo8distanceE
	.align		8
        /*0128*/ 	.dword	_ZN34_INTERNAL_a23a11ac_4_k_cu_a721dd646thrust24THRUST_300001_SM_1000_NS8cuda_cub3parE
	.align		8
        /*0130*/ 	.dword	_ZN34_INTERNAL_a23a11ac_4_k_cu_a721dd646thrust24THRUST_300001_SM_1000_NS8cuda_cub10par_nosyncE
	.align		8
        /*0138*/ 	.dword	_ZN34_INTERNAL_a23a11ac_4_k_cu_a721dd646thrust24THRUST_300001_SM_1000_NS6system6detail10sequential3seqE
	.align		8
        /*0140*/ 	.dword	_ZN34_INTERNAL_a23a11ac_4_k_cu_a721dd646thrust24THRUST_300001_SM_1000_NS12placeholders2_1E
	.align		8
        /*0148*/ 	.dword	_ZN34_INTERNAL_a23a11ac_4_k_cu_a721dd646thrust24THRUST_300001_SM_1000_NS12placeholders2_2E
	.align		8
        /*0150*/ 	.dword	_ZN34_INTERNAL_a23a11ac_4_k_cu_a721dd646thrust24THRUST_300001_SM_1000_NS12placeholders2_3E
	.align		8
        /*0158*/ 	.dword	_ZN34_INTERNAL_a23a11ac_4_k_cu_a721dd646thrust24THRUST_300001_SM_1000_NS12placeholders2_4E
	.align		8
        /*0160*/ 	.dword	_ZN34_INTERNAL_a23a11ac_4_k_cu_a721dd646thrust24THRUST_300001_SM_1000_NS12placeholders2_5E
	.align		8
        /*0168*/ 	.dword	_ZN34_INTERNAL_a23a11ac_4_k_cu_a721dd646thrust24THRUST_300001_SM_1000_NS12placeholders2_6E
	.align		8
        /*0170*/ 	.dword	_ZN34_INTERNAL_a23a11ac_4_k_cu_a721dd646thrust24THRUST_300001_SM_1000_NS12placeholders2_7E
	.align		8
        /*0178*/ 	.dword	_ZN34_INTERNAL_a23a11ac_4_k_cu_a721dd646thrust24THRUST_300001_SM_1000_NS12placeholders2_8E
	.align		8
        /*0180*/ 	.dword	_ZN34_INTERNAL_a23a11ac_4_k_cu_a721dd646thrust24THRUST_300001_SM_1000_NS12placeholders2_9E
	.align		8
        /*0188*/ 	.dword	_ZN34_INTERNAL_a23a11ac_4_k_cu_a721dd646thrust24THRUST_300001_SM_1000_NS12placeholders3_10E
	.align		8
        /*0190*/ 	.dword	_ZN34_INTERNAL_a23a11ac_4_k_cu_a721dd646thrust24THRUST_300001_SM_1000_NS3seqE
	.align		8
        /*0198*/ 	.dword	$str
	.align		8
        /*01a0*/ 	.dword	vprintf


//--------------------- .nv.constant3             --------------------------
	.section	.nv.constant3,"a",@progbits
	.align	8
.nv.constant3:
	.type		__cr_lgamma_table,@object
	.size		__cr_lgamma_table,(.L_8 - __cr_lgamma_table)
__cr_lgamma_table:
        /*0000*/ 	.byte	0x00, 0x00, 0x00, 0x00, 0x00, 0x00, 0x00, 0x00, 0x00, 0x00, 0x00, 0x00, 0x00, 0x00, 0x00, 0x00
        /*0010*/ 	.byte	0xef, 0x39, 0xfa, 0xfe, 0x42, 0x2e, 0xe6, 0x3f, 0x02, 0x20, 0x2a, 0xfa, 0x0b, 0xab, 0xfc, 0x3f
        /*0020*/ 	.byte	0xf9, 0x2c, 0x92, 0x7c, 0xa7, 0x6c, 0x09, 0x40, 0xc9, 0x79, 0x44, 0x3c, 0x64, 0x26, 0x13, 0x40
        /*0030*/ 	.byte	0xca, 0x01, 0xcf, 0x3a, 0x27, 0x51, 0x1a, 0x40, 0x30, 0xcc, 0x2d, 0xf3, 0xe1, 0x0c, 0x21, 0x40
        /*0040*/ 	.byte	0x0d, 0xb7, 0xfc, 0x82, 0x8e, 0x35, 0x25, 0x40
.L_8:


//--------------------- .text._ZN3cub18CUB_300001_SM_10006detail11EmptyKernelIvEEvv --------------------------
	.section	.text._ZN3cub18CUB_300001_SM_10006detail11EmptyKernelIvEEvv,"ax",@progbits
	.align	128
        .global         _ZN3cub18CUB_300001_SM_10006detail11EmptyKernelIvEEvv
        .type           _ZN3cub18CUB_300001_SM_10006detail11EmptyKernelIvEEvv,@function
        .size           _ZN3cub18CUB_300001_SM_10006detail11EmptyKernelIvEEvv,(.L_x_3 - _ZN3cub18CUB_300001_SM_10006detail11EmptyKernelIvEEvv)
        .other          _ZN3cub18CUB_300001_SM_10006detail11EmptyKernelIvEEvv,@"STO_CUDA_ENTRY STV_DEFAULT"
_ZN3cub18CUB_300001_SM_10006detail11EmptyKernelIvEEvv:
.text._ZN3cub18CUB_300001_SM_10006detail11EmptyKernelIvEEvv:
[----:B------:R-:W-:Y:S01]  /*0000*/  LDC R1, c[0x0][0x37c] ;  /* 0x0000df00ff017b82 */ /* 0x000fe20000000800 */
[----:B------:R-:W-:Y:S05]  /*0010*/  EXIT ;  /* 0x000000000000794d */ /* 0x000fea0003800000 */
.L_x_0:
[----:B------:R-:W-:-:S00]  /*0020*/  BRA `(.L_x_0) ;  /* 0xfffffffc00fc7947 */ /* 0x000fc0000383ffff */
[----:B------:R-:W-:-:S00]  /*0030*/  NOP ;  /* 0x0000000000007918 */ /* 0x000fc00000000000 */
        /* <DEDUP_REMOVED lines=12> */
.L_x_3:


//--------------------- .text._Z5CycleiP6joints   --------------------------
	.section	.text._Z5CycleiP6joints,"ax",@progbits
	.align	128
        .global         _Z5CycleiP6joints
        .type           _Z5CycleiP6joints,@function
        .size           _Z5CycleiP6joints,(.L_x_4 - _Z5CycleiP6joints)
        .other          _Z5CycleiP6joints,@"STO_CUDA_ENTRY STV_DEFAULT"
_Z5CycleiP6joints:
.text._Z5CycleiP6joints:
[----:B------:R-:W0:Y:S01]  /*0000*/  LDC R1, c[0x0][0x37c] ;  /* 0x0000df00ff017b82 */ /* 0x000e220000000800 */
[----:B------:R-:W1:Y:S01]  /*0010*/  S2R R0, SR_TID.X ;  /* 0x0000000000007919 */ /* 0x000e620000002100 */
[----:B------:R-:W2:Y:S06]  /*0020*/  LDCU UR5, c[0x0][0x2fc] ;  /* 0x00005f80ff0577ac */ /* 0x000eac0008000800 */
[----:B------:R-:W1:Y:S01]  /*0030*/  S2UR UR6, SR_CTAID.X ;  /* 0x00000000000679c3 */ /* 0x000e620000002500 */
[----:B------:R-:W-:Y:S01]  /*0040*/  MOV R2, 0x1a0 ;  /* 0x000001a000027802 */ /* 0x000fe20000000f00 */
[----:B0-----:R-:W-:Y:S01]  /*0050*/  VIADD R1, R1, 0xfffffff8 ;  /* 0xfffffff801017836 */ /* 0x001fe20000000000 */
[----:B------:R-:W0:Y:S05]  /*0060*/  LDCU UR4, c[0x0][0x2f8] ;  /* 0x00005f00ff0477ac */ /* 0x000e2a0008000800 */
[----:B------:R-:W1:Y:S01]  /*0070*/  LDC R3, c[0x0][0x360] ;  /* 0x0000d800ff037b82 */ /* 0x000e620000000800 */
[----:B0-----:R-:W-:-:S05]  /*0080*/  IADD3 R6, P0, PT, R1, UR4, RZ ;  /* 0x0000000401067c10 */ /* 0x001fca000ff1e0ff */
[----:B--2---:R-:W-:Y:S02]  /*0090*/  IMAD.X R7, RZ, RZ, UR5, P0 ;  /* 0x00000005ff077e24 */ /* 0x004fe400080e06ff */
[----:B-1----:R-:W-:Y:S01]  /*00a0*/  IMAD R0, R3, UR6, R0 ;  /* 0x0000000603007c24 */ /* 0x002fe2000f8e0200 */
[----:B------:R-:W0:Y:S01]  /*00b0*/  LDCU.64 UR6, c[0x4][0x198] ;  /* 0x01003300ff0677ac */ /* 0x000e220008000a00 */
[----:B------:R-:W1:Y:S03]  /*00c0*/  LDC.64 R2, c[0x4][R2] ;  /* 0x0100000002027b82 */ /* 0x000e660000000a00 */
[----:B------:R2:W-:Y:S01]  /*00d0*/  STL [R1], R0 ;  /* 0x0000000001007387 */ /* 0x0005e20000100800 */
[----:B0-----:R-:W-:Y:S01]  /*00e0*/  IMAD.U32 R4, RZ, RZ, UR6 ;  /* 0x00000006ff047e24 */ /* 0x001fe2000f8e00ff */
[----:B--2---:R-:W-:-:S07]  /*00f0*/  MOV R5, UR7 ;  /* 0x0000000700057c02 */ /* 0x004fce0008000f00 */
[----:B------:R-:W-:-:S07]  /*0100*/  LEPC R20, `(.L_x_1) ;  /* 0x000000001014794e */ /* 0x000fce0000000000 */
[----:B-1----:R-:W-:Y:S05]  /*0110*/  CALL.ABS.NOINC R2 ;  /* 0x0000000002007343 */ /* 0x002fea0003c00000 */
.L_x_1:
[----:B------:R-:W-:Y:S05]  /*0120*/  EXIT ;  /* 0x000000000000794d */ /* 0x000fea0003800000 */
.L_x_2:
        /* <DEDUP_REMOVED lines=13> */
.L_x_4:


//--------------------- .nv.global.init           --------------------------
	.section	.nv.global.init,"aw",@progbits
	.align	4
.nv.global.init:
	.type		mrg32k3aM1SubSeq,@object
	.size		mrg32k3aM1SubSeq,(mrg32k3aM2SubSeq - mrg32k3aM1SubSeq)
mrg32k3aM1SubSeq:
        /*0000*/ 	.byte	0x0b, 0xcc, 0xee, 0x04, 0x73, 0x29, 0x8b, 0x6f, 0xf6, 0x53, 0x03, 0xf6, 0x23, 0xf6, 0xea, 0xda
        /* <DEDUP_REMOVED lines=125> */
	.type		mrg32k3aM2SubSeq,@object
	.size		mrg32k3aM2SubSeq,(mrg32k3aM1 - mrg32k3aM2SubSeq)
mrg32k3aM2SubSeq:
        /* <DEDUP_REMOVED lines=126> */
	.type		mrg32k3aM1,@object
	.size		mrg32k3aM1,(mrg32k3aM1Seq - mrg32k3aM1)
mrg32k3aM1:
        /* <DEDUP_REMOVED lines=144> */
	.type		mrg32k3aM1Seq,@object
	.size		mrg32k3aM1Seq,(mrg32k3aM2 - mrg32k3aM1Seq)
mrg32k3aM1Seq:
        /* <DEDUP_REMOVED lines=144> */
	.type		mrg32k3aM2,@object
	.size		mrg32k3aM2,(mrg32k3aM2Seq - mrg32k3aM2)
mrg32k3aM2:
        /* <DEDUP_REMOVED lines=144> */
	.type		mrg32k3aM2Seq,@object
	.size		mrg32k3aM2Seq,(precalc_xorwow_matrix - mrg32k3aM2Seq)
mrg32k3aM2Seq:
        /* <DEDUP_REMOVED lines=144> */
	.type		precalc_xorwow_matrix,@object
	.size		precalc_xorwow_matrix,(precalc_xorwow_offset_matrix - precalc_xorwow_matrix)
precalc_xorwow_matrix:
        /* <DEDUP_REMOVED lines=6400> */
	.type		precalc_xorwow_offset_matrix,@object
	.size		precalc_xorwow_offset_matrix,($str - precalc_xorwow_offset_matrix)
precalc_xorwow_offset_matrix:
        /* <DEDUP_REMOVED lines=6400> */
	.type		$str,@object
	.size		$str,(.L_52 - $str)
$str:
        /*353c0*/ 	.byte	0x69, 0x6e, 0x64, 0x65, 0x78, 0x3a, 0x25, 0x64, 0x0a, 0x00
.L_52:


//--------------------- .nv.shared.reserved.0     --------------------------
	.section	.nv.shared.reserved.0,"aw",@nobits
	.weak		__nv_reservedSMEM_offset_0_alias
	.size		__nv_reservedSMEM_offset_0_alias, 0, 64
	.other		__nv_reservedSMEM_offset_0_alias,@"STO_CUDA_RESERVED_SHARED STV_DEFAULT"
__nv_reservedSMEM_offset_0_alias:
	.zero		0
	.zero		64


//--------------------- .nv.global                --------------------------
	.section	.nv.global,"aw",@nobits
.nv.global:
	.type		_ZN34_INTERNAL_a23a11ac_4_k_cu_a721dd646thrust24THRUST_300001_SM_1000_NS3seqE,@object
	.size		_ZN34_INTERNAL_a23a11ac_4_k_cu_a721dd646thrust24THRUST_300001_SM_1000_NS3seqE,(_ZN34_INTERNAL_a23a11ac_4_k_cu_a721dd644cuda3std3__48in_placeE - _ZN34_INTERNAL_a23a11ac_4_k_cu_a721dd646thrust24THRUST_300001_SM_1000_NS3seqE)
_ZN34_INTERNAL_a23a11ac_4_k_cu_a721dd646thrust24THRUST_300001_SM_1000_NS3seqE:
	.zero		1
	.type		_ZN34_INTERNAL_a23a11ac_4_k_cu_a721dd644cuda3std3__48in_placeE,@object
	.size		_ZN34_INTERNAL_a23a11ac_4_k_cu_a721dd644cuda3std3__48in_placeE,(_ZN34_INTERNAL_a23a11ac_4_k_cu_a721dd644cuda3std6ranges3__45__cpo4sizeE - _ZN34_INTERNAL_a23a11ac_4_k_cu_a721dd644cuda3std3__48in_placeE)
_ZN34_INTERNAL_a23a11ac_4_k_cu_a721dd644cuda3std3__48in_placeE:
	.zero		1
	.type		_ZN34_INTERNAL_a23a11ac_4_k_cu_a721dd644cuda3std6ranges3__45__cpo4sizeE,@object
	.size		_ZN34_INTERNAL_a23a11ac_4_k_cu_a721dd644cuda3std6ranges3__45__cpo4sizeE,(_ZN34_INTERNAL_a23a11ac_4_k_cu_a721dd646thrust24THRUST_300001_SM_1000_NS12placeholders2_3E - _ZN34_INTERNAL_a23a11ac_4_k_cu_a721dd644cuda3std6ranges3__45__cpo4sizeE)
_ZN34_INTERNAL_a23a11ac_4_k_cu_a721dd644cuda3std6ranges3__45__cpo4sizeE:
	.zero		1
	.type		_ZN34_INTERNAL_a23a11ac_4_k_cu_a721dd646thrust24THRUST_300001_SM_1000_NS12placeholders2_3E,@object
	.size		_ZN34_INTERNAL_a23a11ac_4_k_cu_a721dd646thrust24THRUST_300001_SM_1000_NS12placeholders2_3E,(_ZN34_INTERNAL_a23a11ac_4_k_cu_a721dd644cuda3std3__45__cpo6cbeginE - _ZN34_INTERNAL_a23a11ac_4_k_cu_a721dd646thrust24THRUST_300001_SM_1000_NS12placeholders2_3E)
_ZN34_INTERNAL_a23a11ac_4_k_cu_a721dd646thrust24THRUST_300001_SM_1000_NS12placeholders2_3E:
	.zero		1
	.type		_ZN34_INTERNAL_a23a11ac_4_k_cu_a721dd644cuda3std3__45__cpo6cbeginE,@object
	.size		_ZN34_INTERNAL_a23a11ac_4_k_cu_a721dd644cuda3std3__45__cpo6cbeginE,(_ZN34_INTERNAL_a23a11ac_4_k_cu_a721dd644cuda3std6ranges3__45__cpo6cbeginE - _ZN34_INTERNAL_a23a11ac_4_k_cu_a721dd644cuda3std3__45__cpo6cbeginE)
_ZN34_INTERNAL_a23a11ac_4_k_cu_a721dd644cuda3std3__45__cpo6cbeginE:
	.zero		1
	.type		_ZN34_INTERNAL_a23a11ac_4_k_cu_a721dd644cuda3std6ranges3__45__cpo6cbeginE,@object
	.size		_ZN34_INTERNAL_a23a11ac_4_k_cu_a721dd644cuda3std6ranges3__45__cpo6cbeginE,(_ZN34_INTERNAL_a23a11ac_4_k_cu_a721dd646thrust24THRUST_300001_SM_1000_NS12placeholders2_7E - _ZN34_INTERNAL_a23a11ac_4_k_cu_a721dd644cuda3std6ranges3__45__cpo6cbeginE)
_ZN34_INTERNAL_a23a11ac_4_k_cu_a721dd644cuda3std6ranges3__45__cpo6cbeginE:
	.zero		1
	.type		_ZN34_INTERNAL_a23a11ac_4_k_cu_a721dd646thrust24THRUST_300001_SM_1000_NS12placeholders2_7E,@object
	.size		_ZN34_INTERNAL_a23a11ac_4_k_cu_a721dd646thrust24THRUST_300001_SM_1000_NS12placeholders2_7E,(_ZN34_INTERNAL_a23a11ac_4_k_cu_a721dd644cuda3std3__45__cpo7crbeginE - _ZN34_INTERNAL_a23a11ac_4_k_cu_a721dd646thrust24THRUST_300001_SM_1000_NS12placeholders2_7E)
_ZN34_INTERNAL_a23a11ac_4_k_cu_a721dd646thrust24THRUST_300001_SM_1000_NS12placeholders2_7E:
	.zero		1
	.type		_ZN34_INTERNAL_a23a11ac_4_k_cu_a721dd644cuda3std3__45__cpo7crbeginE,@object
	.size		_ZN34_INTERNAL_a23a11ac_4_k_cu_a721dd644cuda3std3__45__cpo7crbeginE,(_ZN34_INTERNAL_a23a11ac_4_k_cu_a721dd644cuda3std6ranges3__45__cpo4nextE - _ZN34_INTERNAL_a23a11ac_4_k_cu_a721dd644cuda3std3__45__cpo7crbeginE)
_ZN34_INTERNAL_a23a11ac_4_k_cu_a721dd644cuda3std3__45__cpo7crbeginE:
	.zero		1
	.type		_ZN34_INTERNAL_a23a11ac_4_k_cu_a721dd644cuda3std6ranges3__45__cpo4nextE,@object
	.size		_ZN34_INTERNAL_a23a11ac_4_k_cu_a721dd644cuda3std6ranges3__45__cpo4nextE,(_ZN34_INTERNAL_a23a11ac_4_k_cu_a721dd644cuda3std6ranges3__45__cpo4swapE - _ZN34_INTERNAL_a23a11ac_4_k_cu_a721dd644cuda3std6ranges3__45__cpo4nextE)
_ZN34_INTERNAL_a23a11ac_4_k_cu_a721dd644cuda3std6ranges3__45__cpo4nextE:
	.zero		1
	.type		_ZN34_INTERNAL_a23a11ac_4_k_cu_a721dd644cuda3std6ranges3__45__cpo4swapE,@object
	.size		_ZN34_INTERNAL_a23a11ac_4_k_cu_a721dd644cuda3std6ranges3__45__cpo4swapE,(_ZN34_INTERNAL_a23a11ac_4_k_cu_a721dd646thrust24THRUST_300001_SM_1000_NS8cuda_cub10par_nosyncE - _ZN34_INTERNAL_a23a11ac_4_k_cu_a721dd644cuda3std6ranges3__45__cpo4swapE)
_ZN34_INTERNAL_a23a11ac_4_k_cu_a721dd644cuda3std6ranges3__45__cpo4swapE:
	.zero		1
	.type		_ZN34_INTERNAL_a23a11ac_4_k_cu_a721dd646thrust24THRUST_300001_SM_1000_NS8cuda_cub10par_nosyncE,@object
	.size		_ZN34_INTERNAL_a23a11ac_4_k_cu_a721dd646thrust24THRUST_300001_SM_1000_NS8cuda_cub10par_nosyncE,(_ZN34_INTERNAL_a23a11ac_4_k_cu_a721dd646thrust24THRUST_300001_SM_1000_NS12placeholders2_9E - _ZN34_INTERNAL_a23a11ac_4_k_cu_a721dd646thrust24THRUST_300001_SM_1000_NS8cuda_cub10par_nosyncE)
_ZN34_INTERNAL_a23a11ac_4_k_cu_a721dd646thrust24THRUST_300001_SM_1000_NS8cuda_cub10par_nosyncE:
	.zero		1
	.type		_ZN34_INTERNAL_a23a11ac_4_k_cu_a721dd646thrust24THRUST_300001_SM_1000_NS12placeholders2_9E,@object
	.size		_ZN34_INTERNAL_a23a11ac_4_k_cu_a721dd646thrust24THRUST_300001_SM_1000_NS12placeholders2_9E,(_ZN34_INTERNAL_a23a11ac_4_k_cu_a721dd644cuda3std3__436_GLOBAL__N__a23a11ac_4_k_cu_a721dd646ignoreE - _ZN34_INTERNAL_a23a11ac_4_k_cu_a721dd646thrust24THRUST_300001_SM_1000_NS12placeholders2_9E)
_ZN34_INTERNAL_a23a11ac_4_k_cu_a721dd646thrust24THRUST_300001_SM_1000_NS12placeholders2_9E:
	.zero		1
	.type		_ZN34_INTERNAL_a23a11ac_4_k_cu_a721dd644cuda3std3__436_GLOBAL__N__a23a11ac_4_k_cu_a721dd646ignoreE,@object
	.size		_ZN34_INTERNAL_a23a11ac_4_k_cu_a721dd644cuda3std3__436_GLOBAL__N__a23a11ac_4_k_cu_a721dd646ignoreE,(_ZN34_INTERNAL_a23a11ac_4_k_cu_a721dd644cuda3std6ranges3__45__cpo4dataE - _ZN34_INTERNAL_a23a11ac_4_k_cu_a721dd644cuda3std3__436_GLOBAL__N__a23a11ac_4_k_cu_a721dd646ignoreE)
_ZN34_INTERNAL_a23a11ac_4_k_cu_a721dd644cuda3std3__436_GLOBAL__N__a23a11ac_4_k_cu_a721dd646ignoreE:
	.zero		1
	.type		_ZN34_INTERNAL_a23a11ac_4_k_cu_a721dd644cuda3std6ranges3__45__cpo4dataE,@object
	.size		_ZN34_INTERNAL_a23a11ac_4_k_cu_a721dd644cuda3std6ranges3__45__cpo4dataE,(_ZN34_INTERNAL_a23a11ac_4_k_cu_a721dd646thrust24THRUST_300001_SM_1000_NS12placeholders2_1E - _ZN34_INTERNAL_a23a11ac_4_k_cu_a721dd644cuda3std6ranges3__45__cpo4dataE)
_ZN34_INTERNAL_a23a11ac_4_k_cu_a721dd644cuda3std6ranges3__45__cpo4dataE:
	.zero		1
	.type		_ZN34_INTERNAL_a23a11ac_4_k_cu_a721dd646thrust24THRUST_300001_SM_1000_NS12placeholders2_1E,@object
	.size		_ZN34_INTERNAL_a23a11ac_4_k_cu_a721dd646thrust24THRUST_300001_SM_1000_NS12placeholders2_1E,(_ZN34_INTERNAL_a23a11ac_4_k_cu_a721dd644cuda3std3__45__cpo5beginE - _ZN34_INTERNAL_a23a11ac_4_k_cu_a721dd646thrust24THRUST_300001_SM_1000_NS12placeholders2_1E)
_ZN34_INTERNAL_a23a11ac_4_k_cu_a721dd646thrust24THRUST_300001_SM_1000_NS12placeholders2_1E:
	.zero		1
	.type		_ZN34_INTERNAL_a23a11ac_4_k_cu_a721dd644cuda3std3__45__cpo5beginE,@object
	.size		_ZN34_INTERNAL_a23a11ac_4_k_cu_a721dd644cuda3std3__45__cpo5beginE,(_ZN34_INTERNAL_a23a11ac_4_k_cu_a721dd644cuda3std6ranges3__45__cpo5beginE - _ZN34_INTERNAL_a23a11ac_4_k_cu_a721dd644cuda3std3__45__cpo5beginE)
_ZN34_INTERNAL_a23a11ac_4_k_cu_a721dd644cuda3std3__45__cpo5beginE:
	.zero		1
	.type		_ZN34_INTERNAL_a23a11ac_4_k_cu_a721dd644cuda3std6ranges3__45__cpo5beginE,@object
	.size		_ZN34_INTERNAL_a23a11ac_4_k_cu_a721dd644cuda3std6ranges3__45__cpo5beginE,(_ZN34_INTERNAL_a23a11ac_4_k_cu_a721dd646thrust24THRUST_300001_SM_1000_NS12placeholders2_5E - _ZN34_INTERNAL_a23a11ac_4_k_cu_a721dd644cuda3std6ranges3__45__cpo5beginE)
_ZN34_INTERNAL_a23a11ac_4_k_cu_a721dd644cuda3std6ranges3__45__cpo5beginE:
	.zero		1
	.type		_ZN34_INTERNAL_a23a11ac_4_k_cu_a721dd646thrust24THRUST_300001_SM_1000_NS12placeholders2_5E,@object
	.size		_ZN34_INTERNAL_a23a11ac_4_k_cu_a721dd646thrust24THRUST_300001_SM_1000_NS12placeholders2_5E,(_ZN34_INTERNAL_a23a11ac_4_k_cu_a721dd644cuda3std3__45__cpo6rbeginE - _ZN34_INTERNAL_a23a11ac_4_k_cu_a721dd646thrust24THRUST_300001_SM_1000_NS12placeholders2_5E)
_ZN34_INTERNAL_a23a11ac_4_k_cu_a721dd646thrust24THRUST_300001_SM_1000_NS12placeholders2_5E:
	.zero		1
	.type		_ZN34_INTERNAL_a23a11ac_4_k_cu_a721dd644cuda3std3__45__cpo6rbeginE,@object
	.size		_ZN34_INTERNAL_a23a11ac_4_k_cu_a721dd644cuda3std3__45__cpo6rbeginE,(_ZN34_INTERNAL_a23a11ac_4_k_cu_a721dd644cuda3std6ranges3__45__cpo7advanceE - _ZN34_INTERNAL_a23a11ac_4_k_cu_a721dd644cuda3std3__45__cpo6rbeginE)
_ZN34_INTERNAL_a23a11ac_4_k_cu_a721dd644cuda3std3__45__cpo6rbeginE:
	.zero		1
	.type		_ZN34_INTERNAL_a23a11ac_4_k_cu_a721dd644cuda3std6ranges3__45__cpo7advanceE,@object
	.size		_ZN34_INTERNAL_a23a11ac_4_k_cu_a721dd644cuda3std6ranges3__45__cpo7advanceE,(_ZN34_INTERNAL_a23a11ac_4_k_cu_a721dd644cuda3std3__47nulloptE - _ZN34_INTERNAL_a23a11ac_4_k_cu_a721dd644cuda3std6ranges3__45__cpo7advanceE)
_ZN34_INTERNAL_a23a11ac_4_k_cu_a721dd644cuda3std6ranges3__45__cpo7advanceE:
	.zero		1
	.type		_ZN34_INTERNAL_a23a11ac_4_k_cu_a721dd644cuda3std3__47nulloptE,@object
	.size		_ZN34_INTERNAL_a23a11ac_4_k_cu_a721dd644cuda3std3__47nulloptE,(_ZN34_INTERNAL_a23a11ac_4_k_cu_a721dd644cuda3std6ranges3__45__cpo8distanceE - _ZN34_INTERNAL_a23a11ac_4_k_cu_a721dd644cuda3std3__47nulloptE)
_ZN34_INTERNAL_a23a11ac_4_k_cu_a721dd644cuda3std3__47nulloptE:
	.zero		1
	.type		_ZN34_INTERNAL_a23a11ac_4_k_cu_a721dd644cuda3std6ranges3__45__cpo8distanceE,@object
	.size		_ZN34_INTERNAL_a23a11ac_4_k_cu_a721dd644cuda3std6ranges3__45__cpo8distanceE,(_ZN34_INTERNAL_a23a11ac_4_k_cu_a721dd646thrust24THRUST_300001_SM_1000_NS12placeholders3_10E - _ZN34_INTERNAL_a23a11ac_4_k_cu_a721dd644cuda3std6ranges3__45__cpo8distanceE)
_ZN34_INTERNAL_a23a11ac_4_k_cu_a721dd644cuda3std6ranges3__45__cpo8distanceE:
	.zero		1
	.type		_ZN34_INTERNAL_a23a11ac_4_k_cu_a721dd646thrust24THRUST_300001_SM_1000_NS12placeholders3_10E,@object
	.size		_ZN34_INTERNAL_a23a11ac_4_k_cu_a721dd646thrust24THRUST_300001_SM_1000_NS12placeholders3_10E,(_ZN34_INTERNAL_a23a11ac_4_k_cu_a721dd644cuda3std3__419piecewise_constructE - _ZN34_INTERNAL_a23a11ac_4_k_cu_a721dd646thrust24THRUST_300001_SM_1000_NS12placeholders3_10E)
_ZN34_INTERNAL_a23a11ac_4_k_cu_a721dd646thrust24THRUST_300001_SM_1000_NS12placeholders3_10E:
	.zero		1
	.type		_ZN34_INTERNAL_a23a11ac_4_k_cu_a721dd644cuda3std3__419piecewise_constructE,@object
	.size		_ZN34_INTERNAL_a23a11ac_4_k_cu_a721dd644cuda3std3__419piecewise_constructE,(_ZN34_INTERNAL_a23a11ac_4_k_cu_a721dd644cuda3std6ranges3__45__cpo5cdataE - _ZN34_INTERNAL_a23a11ac_4_k_cu_a721dd644cuda3std3__419piecewise_constructE)
_ZN34_INTERNAL_a23a11ac_4_k_cu_a721dd644cuda3std3__419piecewise_constructE:
	.zero		1
	.type		_ZN34_INTERNAL_a23a11ac_4_k_cu_a721dd644cuda3std6ranges3__45__cpo5cdataE,@object
	.size		_ZN34_INTERNAL_a23a11ac_4_k_cu_a721dd644cuda3std6ranges3__45__cpo5cdataE,(_ZN34_INTERNAL_a23a11ac_4_k_cu_a721dd646thrust24THRUST_300001_SM_1000_NS12placeholders2_2E - _ZN34_INTERNAL_a23a11ac_4_k_cu_a721dd644cuda3std6ranges3__45__cpo5cdataE)
_ZN34_INTERNAL_a23a11ac_4_k_cu_a721dd644cuda3std6ranges3__45__cpo5cdataE:
	.zero		1
	.type		_ZN34_INTERNAL_a23a11ac_4_k_cu_a721dd646thrust24THRUST_300001_SM_1000_NS12placeholders2_2E,@object
	.size		_ZN34_INTERNAL_a23a11ac_4_k_cu_a721dd646thrust24THRUST_300001_SM_1000_NS12placeholders2_2E,(_ZN34_INTERNAL_a23a11ac_4_k_cu_a721dd644cuda3std3__45__cpo3endE - _ZN34_INTERNAL_a23a11ac_4_k_cu_a721dd646thrust24THRUST_300001_SM_1000_NS12placeholders2_2E)
_ZN34_INTERNAL_a23a11ac_4_k_cu_a721dd646thrust24THRUST_300001_SM_1000_NS12placeholders2_2E:
	.zero		1
	.type		_ZN34_INTERNAL_a23a11ac_4_k_cu_a721dd644cuda3std3__45__cpo3endE,@object
	.size		_ZN34_INTERNAL_a23a11ac_4_k_cu_a721dd644cuda3std3__45__cpo3endE,(_ZN34_INTERNAL_a23a11ac_4_k_cu_a721dd644cuda3std6ranges3__45__cpo3endE - _ZN34_INTERNAL_a23a11ac_4_k_cu_a721dd644cuda3std3__45__cpo3endE)
_ZN34_INTERNAL_a23a11ac_4_k_cu_a721dd644cuda3std3__45__cpo3endE:
	.zero		1
	.type		_ZN34_INTERNAL_a23a11ac_4_k_cu_a721dd644cuda3std6ranges3__45__cpo3endE,@object
	.size		_ZN34_INTERNAL_a23a11ac_4_k_cu_a721dd644cuda3std6ranges3__45__cpo3endE,(_ZN34_INTERNAL_a23a11ac_4_k_cu_a721dd646thrust24THRUST_300001_SM_1000_NS12placeholders2_6E - _ZN34_INTERNAL_a23a11ac_4_k_cu_a721dd644cuda3std6ranges3__45__cpo3endE)
_ZN34_INTERNAL_a23a11ac_4_k_cu_a721dd644cuda3std6ranges3__45__cpo3endE:
	.zero		1
	.type		_ZN34_INTERNAL_a23a11ac_4_k_cu_a721dd646thrust24THRUST_300001_SM_1000_NS12placeholders2_6E,@object
	.size		_ZN34_INTERNAL_a23a11ac_4_k_cu_a721dd646thrust24THRUST_300001_SM_1000_NS12placeholders2_6E,(_ZN34_INTERNAL_a23a11ac_4_k_cu_a721dd644cuda3std3__45__cpo4rendE - _ZN34_INTERNAL_a23a11ac_4_k_cu_a721dd646thrust24THRUST_300001_SM_1000_NS12placeholders2_6E)
_ZN34_INTERNAL_a23a11ac_4_k_cu_a721dd646thrust24THRUST_300001_SM_1000_NS12placeholders2_6E:
	.zero		1
	.type		_ZN34_INTERNAL_a23a11ac_4_k_cu_a721dd644cuda3std3__45__cpo4rendE,@object
	.size		_ZN34_INTERNAL_a23a11ac_4_k_cu_a721dd644cuda3std3__45__cpo4rendE,(_ZN34_INTERNAL_a23a11ac_4_k_cu_a721dd644cuda3std6ranges3__45__cpo9iter_swapE - _ZN34_INTERNAL_a23a11ac_4_k_cu_a721dd644cuda3std3__45__cpo4rendE)
_ZN34_INTERNAL_a23a11ac_4_k_cu_a721dd644cuda3std3__45__cpo4rendE:
	.zero		1
	.type		_ZN34_INTERNAL_a23a11ac_4_k_cu_a721dd644cuda3std6ranges3__45__cpo9iter_swapE,@object
	.size		_ZN34_INTERNAL_a23a11ac_4_k_cu_a721dd644cuda3std6ranges3__45__cpo9iter_swapE,(_ZN34_INTERNAL_a23a11ac_4_k_cu_a721dd644cuda3std3__48unexpectE - _ZN34_INTERNAL_a23a11ac_4_k_cu_a721dd644cuda3std6ranges3__45__cpo9iter_swapE)
_ZN34_INTERNAL_a23a11ac_4_k_cu_a721dd644cuda3std6ranges3__45__cpo9iter_swapE:
	.zero		1
	.type		_ZN34_INTERNAL_a23a11ac_4_k_cu_a721dd644cuda3std3__48unexpectE,@object
	.size		_ZN34_INTERNAL_a23a11ac_4_k_cu_a721dd644cuda3std3__48unexpectE,(_ZN34_INTERNAL_a23a11ac_4_k_cu_a721dd646thrust24THRUST_300001_SM_1000_NS8cuda_cub3parE - _ZN34_INTERNAL_a23a11ac_4_k_cu_a721dd644cuda3std3__48unexpectE)
_ZN34_INTERNAL_a23a11ac_4_k_cu_a721dd644cuda3std3__48unexpectE:
	.zero		1
	.type		_ZN34_INTERNAL_a23a11ac_4_k_cu_a721dd646thrust24THRUST_300001_SM_1000_NS8cuda_cub3parE,@object
	.size		_ZN34_INTERNAL_a23a11ac_4_k_cu_a721dd646thrust24THRUST_300001_SM_1000_NS8cuda_cub3parE,(_ZN34_INTERNAL_a23a11ac_4_k_cu_a721dd646thrust24THRUST_300001_SM_1000_NS12placeholders2_4E - _ZN34_INTERNAL_a23a11ac_4_k_cu_a721dd646thrust24THRUST_300001_SM_1000_NS8cuda_cub3parE)
_ZN34_INTERNAL_a23a11ac_4_k_cu_a721dd646thrust24THRUST_300001_SM_1000_NS8cuda_cub3parE:
	.zero		1
	.type		_ZN34_INTERNAL_a23a11ac_4_k_cu_a721dd646thrust24THRUST_300001_SM_1000_NS12placeholders2_4E,@object
	.size		_ZN34_INTERNAL_a23a11ac_4_k_cu_a721dd646thrust24THRUST_300001_SM_1000_NS12placeholders2_4E,(_ZN34_INTERNAL_a23a11ac_4_k_cu_a721dd644cuda3std3__45__cpo4cendE - _ZN34_INTERNAL_a23a11ac_4_k_cu_a721dd646thrust24THRUST_300001_SM_1000_NS12placeholders2_4E)
_ZN34_INTERNAL_a23a11ac_4_k_cu_a721dd646thrust24THRUST_300001_SM_1000_NS12placeholders2_4E:
	.zero		1
	.type		_ZN34_INTERNAL_a23a11ac_4_k_cu_a721dd644cuda3std3__45__cpo4cendE,@object
	.size		_ZN34_INTERNAL_a23a11ac_4_k_cu_a721dd644cuda3std3__45__cpo4cendE,(_ZN34_INTERNAL_a23a11ac_4_k_cu_a721dd644cuda3std6ranges3__45__cpo4cendE - _ZN34_INTERNAL_a23a11ac_4_k_cu_a721dd644cuda3std3__45__cpo4cendE)
_ZN34_INTERNAL_a23a11ac_4_k_cu_a721dd644cuda3std3__45__cpo4cendE:
	.zero		1
	.type		_ZN34_INTERNAL_a23a11ac_4_k_cu_a721dd644cuda3std6ranges3__45__cpo4cendE,@object
	.size		_ZN34_INTERNAL_a23a11ac_4_k_cu_a721dd644cuda3std6ranges3__45__cpo4cendE,(_ZN34_INTERNAL_a23a11ac_4_k_cu_a721dd644cuda3std3__420unreachable_sentinelE - _ZN34_INTERNAL_a23a11ac_4_k_cu_a721dd644cuda3std6ranges3__45__cpo4cendE)
_ZN34_INTERNAL_a23a11ac_4_k_cu_a721dd644cuda3std6ranges3__45__cpo4cendE:
	.zero		1
	.type		_ZN34_INTERNAL_a23a11ac_4_k_cu_a721dd644cuda3std3__420unreachable_sentinelE,@object
	.size		_ZN34_INTERNAL_a23a11ac_4_k_cu_a721dd644cuda3std3__420unreachable_sentinelE,(_ZN34_INTERNAL_a23a11ac_4_k_cu_a721dd644cuda3std6ranges3__45__cpo5ssizeE - _ZN34_INTERNAL_a23a11ac_4_k_cu_a721dd644cuda3std3__420unreachable_sentinelE)
_ZN34_INTERNAL_a23a11ac_4_k_cu_a721dd644cuda3std3__420unreachable_sentinelE:
	.zero		1
	.type		_ZN34_INTERNAL_a23a11ac_4_k_cu_a721dd644cuda3std6ranges3__45__cpo5ssizeE,@object
	.size		_ZN34_INTERNAL_a23a11ac_4_k_cu_a721dd644cuda3std6ranges3__45__cpo5ssizeE,(_ZN34_INTERNAL_a23a11ac_4_k_cu_a721dd646thrust24THRUST_300001_SM_1000_NS12placeholders2_8E - _ZN34_INTERNAL_a23a11ac_4_k_cu_a721dd644cuda3std6ranges3__45__cpo5ssizeE)
_ZN34_INTERNAL_a23a11ac_4_k_cu_a721dd644cuda3std6ranges3__45__cpo5ssizeE:
	.zero		1
	.type		_ZN34_INTERNAL_a23a11ac_4_k_cu_a721dd646thrust24THRUST_300001_SM_1000_NS12placeholders2_8E,@object
	.size		_ZN34_INTERNAL_a23a11ac_4_k_cu_a721dd646thrust24THRUST_300001_SM_1000_NS12placeholders2_8E,(_ZN34_INTERNAL_a23a11ac_4_k_cu_a721dd644cuda3std3__45__cpo5crendE - _ZN34_INTERNAL_a23a11ac_4_k_cu_a721dd646thrust24THRUST_300001_SM_1000_NS12placeholders2_8E)
_ZN34_INTERNAL_a23a11ac_4_k_cu_a721dd646thrust24THRUST_300001_SM_1000_NS12placeholders2_8E:
	.zero		1
	.type		_ZN34_INTERNAL_a23a11ac_4_k_cu_a721dd644cuda3std3__45__cpo5crendE,@object
	.size		_ZN34_INTERNAL_a23a11ac_4_k_cu_a721dd644cuda3std3__45__cpo5crendE,(_ZN34_INTERNAL_a23a11ac_4_k_cu_a721dd644cuda3std6ranges3__45__cpo4prevE - _ZN34_INTERNAL_a23a11ac_4_k_cu_a721dd644cuda3std3__45__cpo5crendE)
_ZN34_INTERNAL_a23a11ac_4_k_cu_a721dd644cuda3std3__45__cpo5crendE:
	.zero		1
	.type		_ZN34_INTERNAL_a23a11ac_4_k_cu_a721dd644cuda3std6ranges3__45__cpo4prevE,@object
	.size		_ZN34_INTERNAL_a23a11ac_4_k_cu_a721dd644cuda3std6ranges3__45__cpo4prevE,(_ZN34_INTERNAL_a23a11ac_4_k_cu_a721dd644cuda3std6ranges3__45__cpo9iter_moveE - _ZN34_INTERNAL_a23a11ac_4_k_cu_a721dd644cuda3std6ranges3__45__cpo4prevE)
_ZN34_INTERNAL_a23a11ac_4_k_cu_a721dd644cuda3std6ranges3__45__cpo4prevE:
	.zero		1
	.type		_ZN34_INTERNAL_a23a11ac_4_k_cu_a721dd644cuda3std6ranges3__45__cpo9iter_moveE,@object
	.size		_ZN34_INTERNAL_a23a11ac_4_k_cu_a721dd644cuda3std6ranges3__45__cpo9iter_moveE,(_ZN34_INTERNAL_a23a11ac_4_k_cu_a721dd646thrust24THRUST_300001_SM_1000_NS6system6detail10sequential3seqE - _ZN34_INTERNAL_a23a11ac_4_k_cu_a721dd644cuda3std6ranges3__45__cpo9iter_moveE)
_ZN34_INTERNAL_a23a11ac_4_k_cu_a721dd644cuda3std6ranges3__45__cpo9iter_moveE:
	.zero		1
	.type		_ZN34_INTERNAL_a23a11ac_4_k_cu_a721dd646thrust24THRUST_300001_SM_1000_NS6system6detail10sequential3seqE,@object
	.size		_ZN34_INTERNAL_a23a11ac_4_k_cu_a721dd646thrust24THRUST_300001_SM_1000_NS6system6detail10sequential3seqE,(.L_40 - _ZN34_INTERNAL_a23a11ac_4_k_cu_a721dd646thrust24THRUST_300001_SM_1000_NS6system6detail10sequential3seqE)
_ZN34_INTERNAL_a23a11ac_4_k_cu_a721dd646thrust24THRUST_300001_SM_1000_NS6system6detail10sequential3seqE:
	.zero		1
.L_40:


//--------------------- .nv.constant0._ZN3cub18CUB_300001_SM_10006detail11EmptyKernelIvEEvv --------------------------
	.section	.nv.constant0._ZN3cub18CUB_300001_SM_10006detail11EmptyKernelIvEEvv,"a",@progbits
	.sectionflags	@""
	.align	4
.nv.constant0._ZN3cub18CUB_300001_SM_10006detail11EmptyKernelIvEEvv:
	.zero		896


//--------------------- .nv.constant0._Z5CycleiP6joints --------------------------
	.section	.nv.constant0._Z5CycleiP6joints,"a",@progbits
	.sectionflags	@""
	.align	4
.nv.constant0._Z5CycleiP6joints:
	.zero		912


//--------------------- SYMBOLS --------------------------

	.type		.nv.reservedSmem.offset0,@object
	.size		.nv.reservedSmem.offset0,0x4
	.type		vprintf,@function
